	.headerflags	@"EF_CUDA_TEXMODE_UNIFIED EF_CUDA_64BIT_ADDRESS EF_CUDA_ACCELERATORS EF_CUDA_SM90 EF_CUDA_VIRTUAL_SM(EF_CUDA_SM90)"
	.elftype	@"ET_EXEC"


//--------------------- .nv.info                  --------------------------
	.section	.nv.info,"",@"SHT_CUDA_INFO"
	.align	4


	//----- nvinfo : EIATTR_REGCOUNT
	.align		4
        /*0000*/ 	.byte	0x04, 0x2f
        /*0002*/ 	.short	(.L_1 - .L_0)
	.align		4
.L_0:
        /*0004*/ 	.word	index@(triton_poi_fused_convolution_2)
        /*0008*/ 	.word	0x0000000c


	//----- nvinfo : EIATTR_MIN_STACK_SIZE
	.align		4
.L_1:
        /*000c*/ 	.byte	0x04, 0x12
        /*000e*/ 	.short	(.L_3 - .L_2)
	.align		4
.L_2:
        /*0010*/ 	.word	index@(triton_poi_fused_convolution_2)
        /*0014*/ 	.word	0x00000000


	//----- nvinfo : EIATTR_FRAME_SIZE
	.align		4
.L_3:
        /*0018*/ 	.byte	0x04, 0x11
        /*001a*/ 	.short	(.L_5 - .L_4)
	.align		4
.L_4:
        /*001c*/ 	.word	index@(triton_poi_fused_convolution_2)
        /*0020*/ 	.word	0x00000000


	//----- nvinfo : EIATTR_MIN_STACK_SIZE
	.align		4
.L_5:
        /*0024*/ 	.byte	0x04, 0x12
        /*0026*/ 	.short	(.L_7 - .L_6)
	.align		4
.L_6:
        /*0028*/ 	.word	index@(triton_poi_fused_convolution_2)
        /*002c*/ 	.word	0x00000000
.L_7:


//--------------------- .nv.info.triton_poi_fused_convolution_2 --------------------------
	.section	.nv.info.triton_poi_fused_convolution_2,"",@"SHT_CUDA_INFO"
	.sectionflags	@""
	.align	4


	//----- nvinfo : EIATTR_CUDA_API_VERSION
	.align		4
        /*0000*/ 	.byte	0x04, 0x37
        /*0002*/ 	.short	(.L_9 - .L_8)
.L_8:
        /*0004*/ 	.word	0x0000007c


	//----- nvinfo : EIATTR_KPARAM_INFO
	.align		4
.L_9:
        /*0008*/ 	.byte	0x04, 0x17
        /*000a*/ 	.short	(.L_11 - .L_10)
.L_10:
        /*000c*/ 	.word	0x00000000
        /*0010*/ 	.short	0x0002
        /*0012*/ 	.short	0x0010
        /*0014*/ 	.byte	0x00, 0xf0, 0x11, 0x00


	//----- nvinfo : EIATTR_KPARAM_INFO
	.align		4
.L_11:
        /*0018*/ 	.byte	0x04, 0x17
        /*001a*/ 	.short	(.L_13 - .L_12)
.L_12:
        /*001c*/ 	.word	0x00000000
        /*0020*/ 	.short	0x0001
        /*0022*/ 	.short	0x0008
        /*0024*/ 	.byte	0x00, 0xf4, 0x21, 0x00


	//----- nvinfo : EIATTR_KPARAM_INFO
	.align		4
.L_13:
        /*0028*/ 	.byte	0x04, 0x17
        /*002a*/ 	.short	(.L_15 - .L_14)
.L_14:
        /*002c*/ 	.word	0x00000000
        /*0030*/ 	.short	0x0000
        /*0032*/ 	.short	0x0000
        /*0034*/ 	.byte	0x00, 0xf4, 0x21, 0x00


	//----- nvinfo : EIATTR_SPARSE_MMA_MASK
	.align		4
.L_15:
        /*0038*/ 	.byte	0x03, 0x50
        /*003a*/ 	.short	0x0000


	//----- nvinfo : EIATTR_MAXREG_COUNT
	.align		4
        /*003c*/ 	.byte	0x03, 0x1b
        /*003e*/ 	.short	0x00ff


	//----- nvinfo : EIATTR_EXIT_INSTR_OFFSETS
	.align		4
        /*0040*/ 	.byte	0x04, 0x1c
        /*0042*/ 	.short	(.L_17 - .L_16)


	//   ....[0]....
.L_16:
        /*0044*/ 	.word	0x00000180


	//----- nvinfo : EIATTR_REQNTID
	.align		4
.L_17:
        /*0048*/ 	.byte	0x04, 0x10
        /*004a*/ 	.short	(.L_19 - .L_18)
.L_18:
        /*004c*/ 	.word	0x00000100
        /*0050*/ 	.word	0x00000001
        /*0054*/ 	.word	0x00000001


	//----- nvinfo : EIATTR_CBANK_PARAM_SIZE
	.align		4
.L_19:
        /*0058*/ 	.byte	0x03, 0x19
        /*005a*/ 	.short	0x0014


	//----- nvinfo : EIATTR_PARAM_CBANK
	.align		4
        /*005c*/ 	.byte	0x04, 0x0a
        /*005e*/ 	.short	(.L_21 - .L_20)
	.align		4
.L_20:
        /*0060*/ 	.word	index@(.nv.constant0.triton_poi_fused_convolution_2)
        /*0064*/ 	.short	0x0210
        /*0066*/ 	.short	0x0014


	//----- nvinfo : EIATTR_SW_WAR
	.align		4
.L_21:
        /*0068*/ 	.byte	0x04, 0x36
        /*006a*/ 	.short	(.L_23 - .L_22)
.L_22:
        /*006c*/ 	.word	0x00000008
.L_23:


//--------------------- .nv.callgraph             --------------------------
	.section	.nv.callgraph,"",@"SHT_CUDA_CALLGRAPH"
	.align	4
	.sectionentsize	8
	.align		4
        /*0000*/ 	.word	0x00000000
	.align		4
        /*0004*/ 	.word	0xffffffff
	.align		4
        /*0008*/ 	.word	0x00000000
	.align		4
        /*000c*/ 	.word	0xfffffffe
	.align		4
        /*0010*/ 	.word	0x00000000
	.align		4
        /*0014*/ 	.word	0xfffffffd
	.align		4
        /*0018*/ 	.word	0x00000000
	.align		4
        /*001c*/ 	.word	0xfffffffc


//--------------------- .text.triton_poi_fused_convolution_2 --------------------------
	.section	.text.triton_poi_fused_convolution_2,"ax",@progbits
	.align	128
        .global         triton_poi_fused_convolution_2
        .type           triton_poi_fused_convolution_2,@function
        .size           triton_poi_fused_convolution_2,(.L_x_1 - triton_poi_fused_convolution_2)
        .other          triton_poi_fused_convolution_2,@"STO_CUDA_ENTRY STV_DEFAULT"
triton_poi_fused_convolution_2:
.text.triton_poi_fused_convolution_2:
[----:B------:R-:W-:Y:S01]  /*0000*/  LDC R1, c[0x0][0x28] ;  /* 0x00000a00ff017b82 */ /* 0x000fe20000000800 */
[----:B------:R-:W1:Y:S07]  /*0010*/  S2R R0, SR_TID.X ;  /* 0x0000000000007919 */ /* 0x000e6e0000002100 */
[----:B------:R-:W2:Y:S01]  /*0020*/  LDC.64 R4, c[0x0][0x218] ;  /* 0x00008600ff047b82 */ /* 0x000ea20000000a00 */
[----:B------:R-:W-:Y:S01]  /*0030*/  ULDC.64 UR4, c[0x0][0x208] ;  /* 0x0000820000047ab9 */ /* 0x000fe20000000a00 */
[----:B------:R-:W3:Y:S01]  /*0040*/  S2R R7, SR_CTAID.X ;  /* 0x0000000000077919 */ /* 0x000ee20000002500 */
[----:B-1----:R-:W-:Y:S01]  /*0050*/  IMAD.SHL.U32 R0, R0, 0x2, RZ ;  /* 0x0000000200007824 */ /* 0x002fe200078e00ff */
[----:B---3--:R-:W-:-:S04]  /*0060*/  SHF.R.S32.HI R2, RZ, 0x16, R7 ;  /* 0x00000016ff027819 */ /* 0x008fc80000011407 */
[----:B------:R-:W-:Y:S02]  /*0070*/  LOP3.LUT R0, R0, 0x1fe, RZ, 0xc0, !PT ;  /* 0x000001fe00007812 */ /* 0x000fe400078ec0ff */
[----:B------:R-:W-:Y:S02]  /*0080*/  SGXT R2, R2, 0x1 ;  /* 0x000000010202781a */ /* 0x000fe40000000200 */
[----:B------:R-:W-:-:S04]  /*0090*/  LEA R7, R7, R0, 0x9 ;  /* 0x0000000007077211 */ /* 0x000fc800078e48ff */
[----:B------:R-:W-:Y:S02]  /*00a0*/  LEA.HI R0, R2, R7, RZ, 0xc ;  /* 0x0000000702007211 */ /* 0x000fe400078f60ff */
[----:B------:R-:W1:Y:S02]  /*00b0*/  LDC.64 R2, c[0x0][0x210] ;  /* 0x00008400ff027b82 */ /* 0x000e640000000a00 */
[----:B------:R-:W-:-:S05]  /*00c0*/  SHF.R.S32.HI R0, RZ, 0xc, R0 ;  /* 0x0000000cff007819 */ /* 0x000fca0000011400 */
[----:B------:R-:W-:-:S05]  /*00d0*/  IMAD.HI R6, R0, 0x51eb851f, RZ ;  /* 0x51eb851f00067827 */ /* 0x000fca00078e02ff */
[----:B------:R-:W-:-:S04]  /*00e0*/  SHF.R.U32.HI R9, RZ, 0x1f, R6 ;  /* 0x0000001fff097819 */ /* 0x000fc80000011606 */
[----:B------:R-:W-:-:S05]  /*00f0*/  LEA.HI.SX32 R9, R6, R9, 0x1c ;  /* 0x0000000906097211 */ /* 0x000fca00078fe2ff */
[----:B------:R-:W-:Y:S02]  /*0100*/  IMAD R9, R9, -0x32, R0 ;  /* 0xffffffce09097824 */ /* 0x000fe400078e0200 */
[----:B-1----:R-:W-:-:S04]  /*0110*/  IMAD.WIDE R2, R7, 0x4, R2 ;  /* 0x0000000407027825 */ /* 0x002fc800078e0202 */
[----:B--2---:R-:W-:Y:S01]  /*0120*/  IMAD.WIDE R4, R9, 0x4, R4 ;  /* 0x0000000409047825 */ /* 0x004fe200078e0204 */
[----:B------:R-:W2:Y:S05]  /*0130*/  LDG.E.64 R6, desc[UR4][R2.64] ;  /* 0x0000000402067981 */ /* 0x000eaa000c1e1b00 */
[----:B------:R-:W2:Y:S02]  /*0140*/  LDG.E.EL R4, desc[UR4][R4.64] ;  /* 0x0000000404047981 */ /* 0x000ea4000c2e1900 */
[--C-:B--2---:R-:W-:Y:S01]  /*0150*/  FADD R6, R6, R4.reuse ;  /* 0x0000000406067221 */ /* 0x104fe20000000000 */
[----:B------:R-:W-:-:S05]  /*0160*/  FADD R7, R7, R4 ;  /* 0x0000000407077221 */ /* 0x000fca0000000000 */
[----:B------:R-:W-:Y:S01]  /*0170*/  STG.E.64 desc[UR4][R2.64], R6 ;  /* 0x0000000602007986 */ /* 0x000fe2000c101b04 */
[----:B------:R-:W-:Y:S05]  /*0180*/  EXIT ;  /* 0x000000000000794d */ /* 0x000fea0003800000 */
.L_x_0:
[----:B------:R-:W-:-:S00]  /*0190*/  BRA `(.L_x_0) ;  /* 0xfffffffc00fc7947 */ /* 0x000fc0000383ffff */
[----:B------:R-:W-:-:S00]  /*01a0*/  NOP ;  /* 0x0000000000007918 */ /* 0x000fc00000000000 */
        /* <DEDUP_REMOVED lines=13> */
.L_x_1:


//--------------------- .nv.constant0.triton_poi_fused_convolution_2 --------------------------
	.section	.nv.constant0.triton_poi_fused_convolution_2,"a",@progbits
	.sectionflags	@""
	.align	4
.nv.constant0.triton_poi_fused_convolution_2:
	.zero		548
